	.headerflags	@"EF_CUDA_TEXMODE_UNIFIED EF_CUDA_64BIT_ADDRESS EF_CUDA_ACCELERATORS EF_CUDA_SM90 EF_CUDA_VIRTUAL_SM(EF_CUDA_SM90)"
	.elftype	@"ET_EXEC"


//--------------------- .nv.info                  --------------------------
	.section	.nv.info,"",@"SHT_CUDA_INFO"
	.align	4


	//----- nvinfo : EIATTR_REGCOUNT
	.align		4
        /*0000*/ 	.byte	0x04, 0x2f
        /*0002*/ 	.short	(.L_1 - .L_0)
	.align		4
.L_0:
        /*0004*/ 	.word	index@(triton_per_fused_mean_53)
        /*0008*/ 	.word	0x0000001a


	//----- nvinfo : EIATTR_MIN_STACK_SIZE
	.align		4
.L_1:
        /*000c*/ 	.byte	0x04, 0x12
        /*000e*/ 	.short	(.L_3 - .L_2)
	.align		4
.L_2:
        /*0010*/ 	.word	index@(triton_per_fused_mean_53)
        /*0014*/ 	.word	0x00000000


	//----- nvinfo : EIATTR_FRAME_SIZE
	.align		4
.L_3:
        /*0018*/ 	.byte	0x04, 0x11
        /*001a*/ 	.short	(.L_5 - .L_4)
	.align		4
.L_4:
        /*001c*/ 	.word	index@(triton_per_fused_mean_53)
        /*0020*/ 	.word	0x00000000


	//----- nvinfo : EIATTR_MIN_STACK_SIZE
	.align		4
.L_5:
        /*0024*/ 	.byte	0x04, 0x12
        /*0026*/ 	.short	(.L_7 - .L_6)
	.align		4
.L_6:
        /*0028*/ 	.word	index@(triton_per_fused_mean_53)
        /*002c*/ 	.word	0x00000000
.L_7:


//--------------------- .nv.info.triton_per_fused_mean_53 --------------------------
	.section	.nv.info.triton_per_fused_mean_53,"",@"SHT_CUDA_INFO"
	.sectionflags	@""
	.align	4


	//----- nvinfo : EIATTR_CUDA_API_VERSION
	.align		4
        /*0000*/ 	.byte	0x04, 0x37
        /*0002*/ 	.short	(.L_9 - .L_8)
.L_8:
        /*0004*/ 	.word	0x0000007c


	//----- nvinfo : EIATTR_KPARAM_INFO
	.align		4
.L_9:
        /*0008*/ 	.byte	0x04, 0x17
        /*000a*/ 	.short	(.L_11 - .L_10)
.L_10:
        /*000c*/ 	.word	0x00000000
        /*0010*/ 	.short	0x0003
        /*0012*/ 	.short	0x0014
        /*0014*/ 	.byte	0x00, 0xf0, 0x11, 0x00


	//----- nvinfo : EIATTR_KPARAM_INFO
	.align		4
.L_11:
        /*0018*/ 	.byte	0x04, 0x17
        /*001a*/ 	.short	(.L_13 - .L_12)
.L_12:
        /*001c*/ 	.word	0x00000000
        /*0020*/ 	.short	0x0002
        /*0022*/ 	.short	0x0010
        /*0024*/ 	.byte	0x00, 0xf0, 0x11, 0x00


	//----- nvinfo : EIATTR_KPARAM_INFO
	.align		4
.L_13:
        /*0028*/ 	.byte	0x04, 0x17
        /*002a*/ 	.short	(.L_15 - .L_14)
.L_14:
        /*002c*/ 	.word	0x00000000
        /*0030*/ 	.short	0x0001
        /*0032*/ 	.short	0x0008
        /*0034*/ 	.byte	0x00, 0xf4, 0x21, 0x00


	//----- nvinfo : EIATTR_KPARAM_INFO
	.align		4
.L_15:
        /*0038*/ 	.byte	0x04, 0x17
        /*003a*/ 	.short	(.L_17 - .L_16)
.L_16:
        /*003c*/ 	.word	0x00000000
        /*0040*/ 	.short	0x0000
        /*0042*/ 	.short	0x0000
        /*0044*/ 	.byte	0x00, 0xf4, 0x21, 0x00


	//----- nvinfo : EIATTR_SPARSE_MMA_MASK
	.align		4
.L_17:
        /*0048*/ 	.byte	0x03, 0x50
        /*004a*/ 	.short	0x0000


	//----- nvinfo : EIATTR_MAXREG_COUNT
	.align		4
        /*004c*/ 	.byte	0x03, 0x1b
        /*004e*/ 	.short	0x00ff


	//----- nvinfo : EIATTR_COOP_GROUP_MASK_REGIDS
	.align		4
        /*0050*/ 	.byte	0x04, 0x29
        /*0052*/ 	.short	(.L_19 - .L_18)


	//   ....[0]....
.L_18:
        /*0054*/ 	.word	0xffffffff


	//   ....[1]....
        /*0058*/ 	.word	0xffffffff


	//   ....[2]....
        /*005c*/ 	.word	0xffffffff


	//   ....[3]....
        /*0060*/ 	.word	0xffffffff


	//----- nvinfo : EIATTR_COOP_GROUP_INSTR_OFFSETS
	.align		4
.L_19:
        /*0064*/ 	.byte	0x04, 0x28
        /*0066*/ 	.short	(.L_21 - .L_20)


	//   ....[0]....
.L_20:
        /*0068*/ 	.word	0x000003f0


	//   ....[1]....
        /*006c*/ 	.word	0x00000400


	//   ....[2]....
        /*0070*/ 	.word	0x00000440


	//   ....[3]....
        /*0074*/ 	.word	0x00000450


	//----- nvinfo : EIATTR_EXIT_INSTR_OFFSETS
	.align		4
.L_21:
        /*0078*/ 	.byte	0x04, 0x1c
        /*007a*/ 	.short	(.L_23 - .L_22)


	//   ....[0]....
.L_22:
        /*007c*/ 	.word	0x000005c0


	//   ....[1]....
        /*0080*/ 	.word	0x000005f0


	//----- nvinfo : EIATTR_REQNTID
	.align		4
.L_23:
        /*0084*/ 	.byte	0x04, 0x10
        /*0086*/ 	.short	(.L_25 - .L_24)
.L_24:
        /*0088*/ 	.word	0x00000100
        /*008c*/ 	.word	0x00000001
        /*0090*/ 	.word	0x00000001


	//----- nvinfo : EIATTR_CBANK_PARAM_SIZE
	.align		4
.L_25:
        /*0094*/ 	.byte	0x03, 0x19
        /*0096*/ 	.short	0x0018


	//----- nvinfo : EIATTR_PARAM_CBANK
	.align		4
        /*0098*/ 	.byte	0x04, 0x0a
        /*009a*/ 	.short	(.L_27 - .L_26)
	.align		4
.L_26:
        /*009c*/ 	.word	index@(.nv.constant0.triton_per_fused_mean_53)
        /*00a0*/ 	.short	0x0210
        /*00a2*/ 	.short	0x0018


	//----- nvinfo : EIATTR_SW_WAR
	.align		4
.L_27:
        /*00a4*/ 	.byte	0x04, 0x36
        /*00a6*/ 	.short	(.L_29 - .L_28)
.L_28:
        /*00a8*/ 	.word	0x00000008
.L_29:


//--------------------- .nv.callgraph             --------------------------
	.section	.nv.callgraph,"",@"SHT_CUDA_CALLGRAPH"
	.align	4
	.sectionentsize	8
	.align		4
        /*0000*/ 	.word	0x00000000
	.align		4
        /*0004*/ 	.word	0xffffffff
	.align		4
        /*0008*/ 	.word	0x00000000
	.align		4
        /*000c*/ 	.word	0xfffffffe
	.align		4
        /*0010*/ 	.word	0x00000000
	.align		4
        /*0014*/ 	.word	0xfffffffd
	.align		4
        /*0018*/ 	.word	0x00000000
	.align		4
        /*001c*/ 	.word	0xfffffffc


//--------------------- .text.triton_per_fused_mean_53 --------------------------
	.section	.text.triton_per_fused_mean_53,"ax",@progbits
	.sectionflags	@"SHF_BARRIERS=1"
	.align	128
        .global         triton_per_fused_mean_53
        .type           triton_per_fused_mean_53,@function
        .size           triton_per_fused_mean_53,(.L_x_1 - triton_per_fused_mean_53)
        .other          triton_per_fused_mean_53,@"STO_CUDA_ENTRY STV_DEFAULT"
triton_per_fused_mean_53:
.text.triton_per_fused_mean_53:
[----:B------:R-:W0:Y:S02]  /*0000*/  LDC R1, c[0x0][0x28] ;  /* 0x00000a00ff017b82 */ /* 0x000e240000000800 */
[----:B------:R-:W1:Y:S01]  /*0010*/  S2R R9, SR_TID.X ;  /* 0x0000000000097919 */ /* 0x000e620000002100 */
[----:B------:R-:W-:Y:S01]  /*0020*/  IMAD.MOV.U32 R2, RZ, RZ, RZ ;  /* 0x000000ffff027224 */ /* 0x000fe200078e00ff */
[----:B------:R-:W2:Y:S01]  /*0030*/  LDC.64 R10, c[0x0][0x218] ;  /* 0x00008600ff0a7b82 */ /* 0x000ea20000000a00 */
[----:B------:R-:W-:Y:S01]  /*0040*/  ULDC.64 UR6, c[0x0][0x208] ;  /* 0x0000820000067ab9 */ /* 0x000fe20000000a00 */
[----:B------:R-:W3:Y:S01]  /*0050*/  S2R R0, SR_CTAID.X ;  /* 0x0000000000007919 */ /* 0x000ee20000002500 */
[----:B-1----:R-:W-:Y:S01]  /*0060*/  IMAD.SHL.U32 R13, R9, 0x2, RZ ;  /* 0x00000002090d7824 */ /* 0x002fe200078e00ff */
[----:B------:R-:W-:Y:S01]  /*0070*/  SHF.R.U32.HI R14, RZ, 0x6, R9 ;  /* 0x00000006ff0e7819 */ /* 0x000fe20000011609 */
[----:B---3--:R-:W-:-:S03]  /*0080*/  IMAD.SHL.U32 R0, R0, 0x80, RZ ;  /* 0x0000008000007824 */ /* 0x008fc600078e00ff */
[----:B------:R-:W-:Y:S02]  /*0090*/  LOP3.LUT R13, R13, 0x7e, RZ, 0xc0, !PT ;  /* 0x0000007e0d0d7812 */ /* 0x000fe400078ec0ff */
[----:B------:R-:W-:Y:S02]  /*00a0*/  SGXT.U32 R14, R14, 0x2 ;  /* 0x000000020e0e781a */ /* 0x000fe40000000000 */
[----:B------:R-:W-:-:S04]  /*00b0*/  LOP3.LUT R3, R0, R13, RZ, 0xfc, !PT ;  /* 0x0000000d00037212 */ /* 0x000fc800078efcff */
[C---:B------:R-:W-:Y:S01]  /*00c0*/  ISETP.GE.AND P0, PT, R3.reuse, 0x8e8, PT ;  /* 0x000008e80300780c */ /* 0x040fe20003f06270 */
[----:B------:R-:W-:-:S05]  /*00d0*/  IMAD.HI R2, R3, -0x1a0c934f, R2 ;  /* 0xe5f36cb103027827 */ /* 0x000fca00078e0202 */
[----:B------:R-:W-:-:S04]  /*00e0*/  SHF.R.U32.HI R5, RZ, 0x1f, R2 ;  /* 0x0000001fff057819 */ /* 0x000fc80000011602 */
[----:B------:R-:W-:-:S05]  /*00f0*/  LEA.HI.SX32 R5, R2, R5, 0x17 ;  /* 0x0000000502057211 */ /* 0x000fca00078fbaff */
[----:B------:R-:W-:-:S04]  /*0100*/  IMAD R7, R5, -0x23a, R3 ;  /* 0xfffffdc605077824 */ /* 0x000fc800078e0203 */
[----:B------:R-:W-:Y:S01]  /*0110*/  IMAD R2, R14, 0x23a, R7 ;  /* 0x0000023a0e027824 */ /* 0x000fe200078e0207 */
[----:B------:R-:W-:-:S03]  /*0120*/  CS2R R6, SRZ ;  /* 0x0000000000067805 */ /* 0x000fc6000001ff00 */
[----:B------:R-:W-:Y:S01]  /*0130*/  IMAD R15, R5, 0x23a0, R2 ;  /* 0x000023a0050f7824 */ /* 0x000fe200078e0202 */
[----:B------:R-:W-:Y:S02]  /*0140*/  CS2R R4, SRZ ;  /* 0x0000000000047805 */ /* 0x000fe4000001ff00 */
[----:B------:R-:W-:Y:S01]  /*0150*/  CS2R R2, SRZ ;  /* 0x0000000000027805 */ /* 0x000fe2000001ff00 */
[C---:B------:R-:W-:Y:S02]  /*0160*/  VIADD R19, R15.reuse, 0x8e8 ;  /* 0x000008e80f137836 */ /* 0x040fe40000000000 */
[C---:B------:R-:W-:Y:S02]  /*0170*/  VIADD R21, R15.reuse, 0x11d0 ;  /* 0x000011d00f157836 */ /* 0x040fe40000000000 */
[----:B--2---:R-:W-:-:S04]  /*0180*/  IMAD.WIDE R16, R15, 0x4, R10 ;  /* 0x000000040f107825 */ /* 0x004fc800078e020a */
[--C-:B------:R-:W-:Y:S01]  /*0190*/  IMAD.WIDE R18, R19, 0x4, R10.reuse ;  /* 0x0000000413127825 */ /* 0x100fe200078e020a */
[----:B------:R-:W2:Y:S03]  /*01a0*/  @!P0 LDG.E.64 R4, desc[UR6][R16.64] ;  /* 0x0000000610048981 */ /* 0x000ea6000c1e1b00 */
[----:B------:R-:W-:Y:S01]  /*01b0*/  VIADD R23, R15, 0x1ab8 ;  /* 0x00001ab80f177836 */ /* 0x000fe20000000000 */
[----:B------:R-:W3:Y:S01]  /*01c0*/  @!P0 LDG.E.64 R6, desc[UR6][R18.64] ;  /* 0x0000000612068981 */ /* 0x000ee2000c1e1b00 */
[----:B------:R-:W-:-:S04]  /*01d0*/  IMAD.WIDE R20, R21, 0x4, R10 ;  /* 0x0000000415147825 */ /* 0x000fc800078e020a */
[----:B------:R-:W-:Y:S01]  /*01e0*/  IMAD.WIDE R22, R23, 0x4, R10 ;  /* 0x0000000417167825 */ /* 0x000fe200078e020a */
[----:B------:R-:W4:Y:S01]  /*01f0*/  @!P0 LDG.E.64 R2, desc[UR6][R20.64] ;  /* 0x0000000614028981 */ /* 0x000f22000c1e1b00 */
[----:B------:R-:W-:-:S06]  /*0200*/  CS2R R10, SRZ ;  /* 0x00000000000a7805 */ /* 0x000fcc000001ff00 */
[----:B------:R-:W5:Y:S01]  /*0210*/  @!P0 LDG.E.64 R10, desc[UR6][R22.64] ;  /* 0x00000006160a8981 */ /* 0x000f62000c1e1b00 */
[----:B------:R-:W1:Y:S01]  /*0220*/  S2UR UR5, SR_CgaCtaId ;  /* 0x00000000000579c3 */ /* 0x000e620000008800 */
[----:B------:R-:W-:Y:S01]  /*0230*/  UMOV UR4, 0x400 ;  /* 0x0000040000047882 */ /* 0x000fe20000000000 */
[----:B------:R-:W-:Y:S01]  /*0240*/  IMAD.SHL.U32 R14, R14, 0x4, RZ ;  /* 0x000000040e0e7824 */ /* 0x000fe200078e00ff */
[----:B------:R-:W-:Y:S01]  /*0250*/  ISETP.GE.AND P1, PT, R9, 0x200, PT ;  /* 0x000002000900780c */ /* 0x000fe20003f26270 */
[----:B-1----:R-:W-:Y:S01]  /*0260*/  UPRMT UR4, UR5, 0x654, UR4 ;  /* 0x0000065405047896 */ /* 0x002fe20008000004 */
[----:B--2---:R-:W-:Y:S02]  /*0270*/  SEL R4, R4, RZ, !P0 ;  /* 0x000000ff04047207 */ /* 0x004fe40004000000 */
[----:B------:R-:W-:Y:S02]  /*0280*/  SEL R5, R5, RZ, !P0 ;  /* 0x000000ff05057207 */ /* 0x000fe40004000000 */
[----:B---3--:R-:W-:-:S02]  /*0290*/  SEL R15, R6, RZ, !P0 ;  /* 0x000000ff060f7207 */ /* 0x008fc40004000000 */
[----:B------:R-:W-:Y:S02]  /*02a0*/  SEL R6, R7, RZ, !P0 ;  /* 0x000000ff07067207 */ /* 0x000fe40004000000 */
[----:B----4-:R-:W-:Y:S01]  /*02b0*/  SEL R7, R2, RZ, !P0 ;  /* 0x000000ff02077207 */ /* 0x010fe20004000000 */
[----:B------:R-:W-:Y:S01]  /*02c0*/  FADD R2, R4, R15 ;  /* 0x0000000f04027221 */ /* 0x000fe20000000000 */
[----:B------:R-:W-:Y:S01]  /*02d0*/  SEL R4, R3, RZ, !P0 ;  /* 0x000000ff03047207 */ /* 0x000fe20004000000 */
[----:B------:R-:W-:Y:S02]  /*02e0*/  FADD R3, R5, R6 ;  /* 0x0000000605037221 */ /* 0x000fe40000000000 */
[----:B------:R-:W-:Y:S01]  /*02f0*/  FADD R5, R7, R2 ;  /* 0x0000000207057221 */ /* 0x000fe20000000000 */
[----:B-----5:R-:W-:Y:S01]  /*0300*/  SEL R10, R10, RZ, !P0 ;  /* 0x000000ff0a0a7207 */ /* 0x020fe20004000000 */
[----:B------:R-:W-:Y:S01]  /*0310*/  FADD R2, R4, R3 ;  /* 0x0000000304027221 */ /* 0x000fe20000000000 */
[----:B------:R-:W-:Y:S01]  /*0320*/  SEL R11, R11, RZ, !P0 ;  /* 0x000000ff0b0b7207 */ /* 0x000fe20004000000 */
[----:B------:R-:W-:-:S02]  /*0330*/  IMAD.SHL.U32 R7, R13, 0x10, RZ ;  /* 0x000000100d077824 */ /* 0x000fc400078e00ff */
[----:B------:R-:W-:Y:S02]  /*0340*/  FADD R5, R10, R5 ;  /* 0x000000050a057221 */ /* 0x000fe40000000000 */
[----:B------:R-:W-:Y:S01]  /*0350*/  FADD R2, R11, R2 ;  /* 0x000000020b027221 */ /* 0x000fe20000000000 */
[----:B------:R-:W-:Y:S02]  /*0360*/  LOP3.LUT R14, R7, R14, RZ, 0xfc, !PT ;  /* 0x0000000e070e7212 */ /* 0x000fe400078efcff */
[----:B------:R-:W-:Y:S02]  /*0370*/  SEL R5, R5, RZ, !P0 ;  /* 0x000000ff05057207 */ /* 0x000fe40004000000 */
[----:B------:R-:W-:-:S03]  /*0380*/  SEL R3, R2, RZ, !P0 ;  /* 0x000000ff02037207 */ /* 0x000fc60004000000 */
[----:B------:R-:W-:Y:S04]  /*0390*/  STS [R14+UR4], R5 ;  /* 0x000000050e007988 */ /* 0x000fe80008000804 */
[----:B------:R-:W-:Y:S01]  /*03a0*/  STS [R14+UR4+0x10], R3 ;  /* 0x000010030e007988 */ /* 0x000fe20008000804 */
[C---:B------:R-:W-:Y:S01]  /*03b0*/  LEA R4, R9.reuse, UR4, 0x2 ;  /* 0x0000000409047c11 */ /* 0x040fe2000f8e10ff */
[----:B------:R-:W-:Y:S06]  /*03c0*/  BAR.SYNC.DEFER_BLOCKING 0x0 ;  /* 0x0000000000007b1d */ /* 0x000fec0000010000 */
[----:B------:R-:W1:Y:S04]  /*03d0*/  @!P1 LDS R8, [R4] ;  /* 0x0000000004089984 */ /* 0x000e680000000800 */
[----:B------:R-:W2:Y:S04]  /*03e0*/  @!P1 LDS R12, [R4+0x400] ;  /* 0x00040000040c9984 */ /* 0x000ea80000000800 */
[----:B-1----:R-:W1:Y:S04]  /*03f0*/  SHFL.BFLY PT, R11, R8, 0x2, 0x1f ;  /* 0x0c401f00080b7f89 */ /* 0x002e6800000e0000 */
[----:B--2---:R-:W2:Y:S01]  /*0400*/  SHFL.BFLY PT, R15, R12, 0x2, 0x1f ;  /* 0x0c401f000c0f7f89 */ /* 0x004ea200000e0000 */
[----:B------:R-:W-:Y:S01]  /*0410*/  LOP3.LUT P0, RZ, R9, 0x3, RZ, 0xc0, !PT ;  /* 0x0000000309ff7812 */ /* 0x000fe2000780c0ff */
[----:B-1----:R-:W-:Y:S01]  /*0420*/  FADD R11, R8, R11 ;  /* 0x0000000b080b7221 */ /* 0x002fe20000000000 */
[----:B--2---:R-:W-:-:S04]  /*0430*/  FADD R15, R12, R15 ;  /* 0x0000000f0c0f7221 */ /* 0x004fc80000000000 */
[----:B------:R-:W1:Y:S04]  /*0440*/  SHFL.BFLY PT, R2, R11, 0x1, 0x1f ;  /* 0x0c201f000b027f89 */ /* 0x000e6800000e0000 */
[----:B------:R-:W2:Y:S01]  /*0450*/  SHFL.BFLY PT, R6, R15, 0x1, 0x1f ;  /* 0x0c201f000f067f89 */ /* 0x000ea200000e0000 */
[----:B------:R-:W-:Y:S01]  /*0460*/  ISETP.LT.AND P0, PT, R9, 0x200, !P0 ;  /* 0x000002000900780c */ /* 0x000fe20004701270 */
[----:B-1----:R-:W-:Y:S01]  /*0470*/  FADD R3, R11, R2 ;  /* 0x000000020b037221 */ /* 0x002fe20000000000 */
[----:B--2---:R-:W-:-:S11]  /*0480*/  FADD R5, R15, R6 ;  /* 0x000000060f057221 */ /* 0x004fd60000000000 */
[----:B------:R1:W-:Y:S04]  /*0490*/  @P0 STS [R4], R3 ;  /* 0x0000000304000388 */ /* 0x0003e80000000800 */
[----:B------:R-:W-:Y:S01]  /*04a0*/  @P0 STS [R4+0x400], R5 ;  /* 0x0004000504000388 */ /* 0x000fe20000000800 */
[----:B------:R-:W-:Y:S06]  /*04b0*/  BAR.SYNC.DEFER_BLOCKING 0x0 ;  /* 0x0000000000007b1d */ /* 0x000fec0000010000 */
[----:B------:R-:W-:Y:S04]  /*04c0*/  LDS R16, [R7+UR4] ;  /* 0x0000000407107984 */ /* 0x000fe80008000800 */
[----:B------:R-:W2:Y:S01]  /*04d0*/  LDS R17, [R7+UR4+0x10] ;  /* 0x0000100407117984 */ /* 0x000ea20008000800 */
[----:B------:R-:W-:-:S04]  /*04e0*/  VIADD R6, R7, UR4 ;  /* 0x0000000407067c36 */ /* 0x000fc80008000000 */
[----:B------:R-:W-:Y:S01]  /*04f0*/  IMAD R6, R13, -0xc, R6 ;  /* 0xfffffff40d067824 */ /* 0x000fe200078e0206 */
[----:B------:R-:W-:Y:S01]  /*0500*/  BAR.SYNC.DEFER_BLOCKING 0x0 ;  /* 0x0000000000007b1d */ /* 0x000fe20000010000 */
[----:B------:R-:W-:-:S04]  /*0510*/  LOP3.LUT R2, R9, 0x7f, RZ, 0xc0, !PT ;  /* 0x0000007f09027812 */ /* 0x000fc800078ec0ff */
[----:B------:R-:W-:-:S03]  /*0520*/  LEA R8, R2, UR4, 0x2 ;  /* 0x0000000402087c11 */ /* 0x000fc6000f8e10ff */
[----:B-1----:R-:W1:Y:S01]  /*0530*/  LDC.64 R2, c[0x0][0x210] ;  /* 0x00008400ff027b82 */ /* 0x002e620000000a00 */
[----:B--2---:R2:W-:Y:S07]  /*0540*/  STS.64 [R6], R16 ;  /* 0x0000001006007388 */ /* 0x0045ee0000000a00 */
[----:B------:R-:W-:Y:S01]  /*0550*/  BAR.SYNC.DEFER_BLOCKING 0x0 ;  /* 0x0000000000007b1d */ /* 0x000fe20000010000 */
[----:B------:R-:W-:Y:S02]  /*0560*/  LOP3.LUT P0, RZ, R9, 0x80, RZ, 0xc0, !PT ;  /* 0x0000008009ff7812 */ /* 0x000fe4000780c0ff */
[----:B------:R-:W-:-:S04]  /*0570*/  LOP3.LUT R9, R0, 0x7f, R9, 0xf8, !PT ;  /* 0x0000007f00097812 */ /* 0x000fc800078ef809 */
[C---:B------:R-:W-:Y:S01]  /*0580*/  ISETP.LT.AND P0, PT, R9.reuse, 0x8e8, !P0 ;  /* 0x000008e80900780c */ /* 0x040fe20004701270 */
[----:B------:R-:W3:Y:S01]  /*0590*/  LDS R8, [R8] ;  /* 0x0000000008087984 */ /* 0x000ee20000000800 */
[----:B-1----:R-:W-:Y:S01]  /*05a0*/  IMAD.WIDE R2, R9, 0x4, R2 ;  /* 0x0000000409027825 */ /* 0x002fe200078e0202 */
[----:B------:R-:W-:Y:S10]  /*05b0*/  BAR.SYNC.DEFER_BLOCKING 0x0 ;  /* 0x0000000000007b1d */ /* 0x000ff40000010000 */
[----:B--2---:R-:W-:Y:S05]  /*05c0*/  @!P0 EXIT ;  /* 0x000000000000894d */ /* 0x004fea0003800000 */
[----:B---3--:R-:W-:-:S05]  /*05d0*/  FMUL R5, R8, 0.0625 ;  /* 0x3d80000008057820 */ /* 0x008fca0000400000 */
[----:B------:R-:W-:Y:S01]  /*05e0*/  STG.E desc[UR6][R2.64], R5 ;  /* 0x0000000502007986 */ /* 0x000fe2000c101906 */
[----:B------:R-:W-:Y:S05]  /*05f0*/  EXIT ;  /* 0x000000000000794d */ /* 0x000fea0003800000 */
.L_x_0:
[----:B------:R-:W-:-:S00]  /*0600*/  BRA `(.L_x_0) ;  /* 0xfffffffc00fc7947 */ /* 0x000fc0000383ffff */
[----:B------:R-:W-:-:S00]  /*0610*/  NOP ;  /* 0x0000000000007918 */ /* 0x000fc00000000000 */
        /* <DEDUP_REMOVED lines=14> */
.L_x_1:


//--------------------- .nv.shared.triton_per_fused_mean_53 --------------------------
	.section	.nv.shared.triton_per_fused_mean_53,"aw",@nobits
	.sectionflags	@""
	.align	16
	.zero		1024


//--------------------- .nv.constant0.triton_per_fused_mean_53 --------------------------
	.section	.nv.constant0.triton_per_fused_mean_53,"a",@progbits
	.sectionflags	@""
	.align	4
.nv.constant0.triton_per_fused_mean_53:
	.zero		552
